//
// Generated by NVIDIA NVVM Compiler
//
// Compiler Build ID: CL-36424714
// Cuda compilation tools, release 13.0, V13.0.88
// Based on NVVM 20.0.0
//

.version 9.0
.target sm_100
.address_size 64

	// .globl	kernel_vadd

.visible .entry kernel_vadd(
	.param .u64 .ptr .align 1 kernel_vadd_param_0,
	.param .u64 .ptr .align 1 kernel_vadd_param_1,
	.param .u64 .ptr .align 1 kernel_vadd_param_2
)
{
	.reg .b32 	%r<5>;
	.reg .b32 	%f<4>;
	.reg .b64 	%rd<11>;

	ld.param.u64 	%rd1, [kernel_vadd_param_0];
	ld.param.u64 	%rd2, [kernel_vadd_param_1];
	ld.param.u64 	%rd3, [kernel_vadd_param_2];
	cvta.to.global.u64 	%rd4, %rd3;
	cvta.to.global.u64 	%rd5, %rd2;
	cvta.to.global.u64 	%rd6, %rd1;
	mov.u32 	%r1, %ctaid.x;
	mov.u32 	%r2, %ntid.x;
	mov.u32 	%r3, %tid.x;
	mad.lo.s32 	%r4, %r1, %r2, %r3;
	mul.wide.s32 	%rd7, %r4, 4;
	add.s64 	%rd8, %rd6, %rd7;
	ld.global.f32 	%f1, [%rd8];
	add.s64 	%rd9, %rd5, %rd7;
	ld.global.f32 	%f2, [%rd9];
	add.f32 	%f3, %f1, %f2;
	add.s64 	%rd10, %rd4, %rd7;
	st.global.f32 	[%rd10], %f3;
	ret;

}
	// .globl	kernel_float4
.visible .entry kernel_float4(
	.param .u64 .ptr .align 1 kernel_float4_param_0,
	.param .u64 .ptr .align 1 kernel_float4_param_1
)
{
	.reg .b32 	%f<5>;
	.reg .b64 	%rd<5>;

	ld.param.u64 	%rd1, [kernel_float4_param_0];
	ld.param.u64 	%rd2, [kernel_float4_param_1];
	cvta.to.global.u64 	%rd3, %rd2;
	cvta.to.global.u64 	%rd4, %rd1;
	ld.global.v4.f32 	{%f1, %f2, %f3, %f4}, [%rd4];
	st.global.v4.f32 	[%rd3], {%f1, %f2, %f3, %f4};
	ret;

}
	// .globl	kernel_uint2
.visible .entry kernel_uint2(
	.param .u64 .ptr .align 1 kernel_uint2_param_0,
	.param .u64 .ptr .align 1 kernel_uint2_param_1
)
{
	.reg .b32 	%r<3>;
	.reg .b64 	%rd<5>;

	ld.param.u64 	%rd1, [kernel_uint2_param_0];
	ld.param.u64 	%rd2, [kernel_uint2_param_1];
	cvta.to.global.u64 	%rd3, %rd2;
	cvta.to.global.u64 	%rd4, %rd1;
	ld.global.v2.u32 	{%r1, %r2}, [%rd4];
	st.global.v2.u32 	[%rd3], {%r1, %r2};
	ret;

}
	// .globl	kernel_z
.visible .entry kernel_z(
	.param .u64 .ptr .align 1 kernel_z_param_0,
	.param .u64 .ptr .align 1 kernel_z_param_1
)
{
	.reg .b32 	%f<5>;
	.reg .b64 	%rd<5>;

	ld.param.u64 	%rd1, [kernel_z_param_0];
	ld.param.u64 	%rd2, [kernel_z_param_1];
	cvta.to.global.u64 	%rd3, %rd2;
	cvta.to.global.u64 	%rd4, %rd1;
	ld.global.v4.f32 	{%f1, %f2, %f3, %f4}, [%rd4];
	st.global.f32 	[%rd3], %f1;
	st.global.f32 	[%rd3+4], %f2;
	st.global.f32 	[%rd3+8], %f3;
	st.global.f32 	[%rd3+12], %f4;
	ret;

}


// ===== COMPILED SASS (sm_100) =====

	.target	sm_100

	.elftype	@"ET_EXEC"


//--------------------- .note.nv.tkinfo           --------------------------
	.section	.note.nv.tkinfo,"",@"SHT_NOTE"
	.sectionflags	@"SHF_NOTE_NV_TKINFO"
	.tkinfo
        /*0018*/ 	.word	0x00000002
        /*0030*/ 	.string	""
        /*0030*/ 	.string	"ptxas"
        /*0030*/ 	.string	"Cuda compilation tools, release 13.0, V13.0.88"
        /*0030*/ 	.string	"Build cuda_13.0.r13.0/compiler.36424714_0"
        /*0030*/ 	.string	"-arch sm_100 -m 64 "



//--------------------- .note.nv.cuinfo           --------------------------
	.section	.note.nv.cuinfo,"",@"SHT_NOTE"
	.sectionflags	@"SHF_NOTE_NV_CUINFO"
        /*0018*/ 	.short	0x0002
        /*001a*/ 	.short	0x0064
        /*001c*/ 	.short	0x0082
	.zero		2


//--------------------- .nv.info                  --------------------------
	.section	.nv.info,"",@"SHT_CUDA_INFO"
	.align	4


	//----- nvinfo : EIATTR_REGCOUNT
	.align		4
        /*0000*/ 	.byte	0x04, 0x2f
        /*0002*/ 	.short	(.L_1 - .L_0)
	.align		4
.L_0:
        /*0004*/ 	.word	index@(kernel_vadd)
        /*0008*/ 	.word	0x0000000c


	//----- nvinfo : EIATTR_FRAME_SIZE
	.align		4
.L_1:
        /*000c*/ 	.byte	0x04, 0x11
        /*000e*/ 	.short	(.L_3 - .L_2)
	.align		4
.L_2:
        /*0010*/ 	.word	index@(kernel_vadd)
        /*0014*/ 	.word	0x00000000


	//----- nvinfo : EIATTR_REGCOUNT
	.align		4
.L_3:
        /*0018*/ 	.byte	0x04, 0x2f
        /*001a*/ 	.short	(.L_5 - .L_4)
	.align		4
.L_4:
        /*001c*/ 	.word	index@(kernel_float4)
        /*0020*/ 	.word	0x0000000e


	//----- nvinfo : EIATTR_FRAME_SIZE
	.align		4
.L_5:
        /*0024*/ 	.byte	0x04, 0x11
        /*0026*/ 	.short	(.L_7 - .L_6)
	.align		4
.L_6:
        /*0028*/ 	.word	index@(kernel_float4)
        /*002c*/ 	.word	0x00000000


	//----- nvinfo : EIATTR_REGCOUNT
	.align		4
.L_7:
        /*0030*/ 	.byte	0x04, 0x2f
        /*0032*/ 	.short	(.L_9 - .L_8)
	.align		4
.L_8:
        /*0034*/ 	.word	index@(kernel_uint2)
        /*0038*/ 	.word	0x00000008


	//----- nvinfo : EIATTR_FRAME_SIZE
	.align		4
.L_9:
        /*003c*/ 	.byte	0x04, 0x11
        /*003e*/ 	.short	(.L_11 - .L_10)
	.align		4
.L_10:
        /*0040*/ 	.word	index@(kernel_uint2)
        /*0044*/ 	.word	0x00000000


	//----- nvinfo : EIATTR_REGCOUNT
	.align		4
.L_11:
        /*0048*/ 	.byte	0x04, 0x2f
        /*004a*/ 	.short	(.L_13 - .L_12)
	.align		4
.L_12:
        /*004c*/ 	.word	index@(kernel_z)
        /*0050*/ 	.word	0x0000000e


	//----- nvinfo : EIATTR_FRAME_SIZE
	.align		4
.L_13:
        /*0054*/ 	.byte	0x04, 0x11
        /*0056*/ 	.short	(.L_15 - .L_14)
	.align		4
.L_14:
        /*0058*/ 	.word	index@(kernel_z)
        /*005c*/ 	.word	0x00000000


	//----- nvinfo : EIATTR_MIN_STACK_SIZE
	.align		4
.L_15:
        /*0060*/ 	.byte	0x04, 0x12
        /*0062*/ 	.short	(.L_17 - .L_16)
	.align		4
.L_16:
        /*0064*/ 	.word	index@(kernel_z)
        /*0068*/ 	.word	0x00000000


	//----- nvinfo : EIATTR_MIN_STACK_SIZE
	.align		4
.L_17:
        /*006c*/ 	.byte	0x04, 0x12
        /*006e*/ 	.short	(.L_19 - .L_18)
	.align		4
.L_18:
        /*0070*/ 	.word	index@(kernel_uint2)
        /*0074*/ 	.word	0x00000000


	//----- nvinfo : EIATTR_MIN_STACK_SIZE
	.align		4
.L_19:
        /*0078*/ 	.byte	0x04, 0x12
        /*007a*/ 	.short	(.L_21 - .L_20)
	.align		4
.L_20:
        /*007c*/ 	.word	index@(kernel_float4)
        /*0080*/ 	.word	0x00000000


	//----- nvinfo : EIATTR_MIN_STACK_SIZE
	.align		4
.L_21:
        /*0084*/ 	.byte	0x04, 0x12
        /*0086*/ 	.short	(.L_23 - .L_22)
	.align		4
.L_22:
        /*0088*/ 	.word	index@(kernel_vadd)
        /*008c*/ 	.word	0x00000000
.L_23:


//--------------------- .nv.compat                --------------------------
	.section	.nv.compat,"",@"SHT_CUDA_COMPAT_INFO"
	.align	4
        /*0000*/ 	.byte	0x02, 0x09, 0x00, 0x00, 0x02, 0x02, 0x01, 0x00, 0x02, 0x05, 0x05, 0x00, 0x03, 0x07, 0x01, 0x01
        /*0010*/ 	.byte	0x02, 0x03, 0x00, 0x00, 0x02, 0x06, 0x01, 0x00, 0x04, 0x0b, 0x08, 0x00, 0x09, 0x00, 0x00, 0x00
        /*0020*/ 	.byte	0x00, 0x00, 0x00, 0x00


//--------------------- .nv.info.kernel_z         --------------------------
	.section	.nv.info.kernel_z,"",@"SHT_CUDA_INFO"
	.sectionflags	@""
	.align	4


	//----- nvinfo : EIATTR_CUDA_API_VERSION
	.align		4
        /*0000*/ 	.byte	0x04, 0x37
        /*0002*/ 	.short	(.L_25 - .L_24)
.L_24:
        /*0004*/ 	.word	0x00000082


	//----- nvinfo : EIATTR_KPARAM_INFO
	.align		4
.L_25:
        /*0008*/ 	.byte	0x04, 0x17
        /*000a*/ 	.short	(.L_27 - .L_26)
.L_26:
        /*000c*/ 	.word	0x00000000
        /*0010*/ 	.short	0x0001
        /*0012*/ 	.short	0x0008
        /*0014*/ 	.byte	0x00, 0xf5, 0x21, 0x00


	//----- nvinfo : EIATTR_KPARAM_INFO
	.align		4
.L_27:
        /*0018*/ 	.byte	0x04, 0x17
        /*001a*/ 	.short	(.L_29 - .L_28)
.L_28:
        /*001c*/ 	.word	0x00000000
        /*0020*/ 	.short	0x0000
        /*0022*/ 	.short	0x0000
        /*0024*/ 	.byte	0x00, 0xf5, 0x21, 0x00


	//----- nvinfo : EIATTR_SPARSE_MMA_MASK
	.align		4
.L_29:
        /*0028*/ 	.byte	0x03, 0x50
        /*002a*/ 	.short	0x0000


	//----- nvinfo : EIATTR_MAXREG_COUNT
	.align		4
        /*002c*/ 	.byte	0x03, 0x1b
        /*002e*/ 	.short	0x00ff


	//----- nvinfo : EIATTR_MERCURY_ISA_VERSION
	.align		4
        /*0030*/ 	.byte	0x03, 0x5f
        /*0032*/ 	.short	0x0101


	//----- nvinfo : EIATTR_VRC_CTA_INIT_COUNT
	.align		4
        /*0034*/ 	.byte	0x02, 0x4a
	.zero		1
	.zero		1


	//----- nvinfo : EIATTR_EXIT_INSTR_OFFSETS
	.align		4
        /*0038*/ 	.byte	0x04, 0x1c
        /*003a*/ 	.short	(.L_31 - .L_30)


	//   ....[0]....
.L_30:
        /*003c*/ 	.word	0x00000090


	//----- nvinfo : EIATTR_CBANK_PARAM_SIZE
	.align		4
.L_31:
        /*0040*/ 	.byte	0x03, 0x19
        /*0042*/ 	.short	0x0010


	//----- nvinfo : EIATTR_PARAM_CBANK
	.align		4
        /*0044*/ 	.byte	0x04, 0x0a
        /*0046*/ 	.short	(.L_33 - .L_32)
	.align		4
.L_32:
        /*0048*/ 	.word	index@(.nv.constant0.kernel_z)
        /*004c*/ 	.short	0x0380
        /*004e*/ 	.short	0x0010


	//----- nvinfo : EIATTR_SW_WAR
	.align		4
.L_33:
        /*0050*/ 	.byte	0x04, 0x36
        /*0052*/ 	.short	(.L_35 - .L_34)
.L_34:
        /*0054*/ 	.word	0x00000008
.L_35:


//--------------------- .nv.info.kernel_uint2     --------------------------
	.section	.nv.info.kernel_uint2,"",@"SHT_CUDA_INFO"
	.sectionflags	@""
	.align	4


	//----- nvinfo : EIATTR_CUDA_API_VERSION
	.align		4
        /*0000*/ 	.byte	0x04, 0x37
        /*0002*/ 	.short	(.L_37 - .L_36)
.L_36:
        /*0004*/ 	.word	0x00000082


	//----- nvinfo : EIATTR_KPARAM_INFO
	.align		4
.L_37:
        /*0008*/ 	.byte	0x04, 0x17
        /*000a*/ 	.short	(.L_39 - .L_38)
.L_38:
        /*000c*/ 	.word	0x00000000
        /*0010*/ 	.short	0x0001
        /*0012*/ 	.short	0x0008
        /*0014*/ 	.byte	0x00, 0xf5, 0x21, 0x00


	//----- nvinfo : EIATTR_KPARAM_INFO
	.align		4
.L_39:
        /*0018*/ 	.byte	0x04, 0x17
        /*001a*/ 	.short	(.L_41 - .L_40)
.L_40:
        /*001c*/ 	.word	0x00000000
        /*0020*/ 	.short	0x0000
        /*0022*/ 	.short	0x0000
        /*0024*/ 	.byte	0x00, 0xf5, 0x21, 0x00


	//----- nvinfo : EIATTR_SPARSE_MMA_MASK
	.align		4
.L_41:
        /*0028*/ 	.byte	0x03, 0x50
        /*002a*/ 	.short	0x0000


	//----- nvinfo : EIATTR_MAXREG_COUNT
	.align		4
        /*002c*/ 	.byte	0x03, 0x1b
        /*002e*/ 	.short	0x00ff


	//----- nvinfo : EIATTR_MERCURY_ISA_VERSION
	.align		4
        /*0030*/ 	.byte	0x03, 0x5f
        /*0032*/ 	.short	0x0101


	//----- nvinfo : EIATTR_VRC_CTA_INIT_COUNT
	.align		4
        /*0034*/ 	.byte	0x02, 0x4a
	.zero		1
	.zero		1


	//----- nvinfo : EIATTR_EXIT_INSTR_OFFSETS
	.align		4
        /*0038*/ 	.byte	0x04, 0x1c
        /*003a*/ 	.short	(.L_43 - .L_42)


	//   ....[0]....
.L_42:
        /*003c*/ 	.word	0x00000060


	//----- nvinfo : EIATTR_CBANK_PARAM_SIZE
	.align		4
.L_43:
        /*0040*/ 	.byte	0x03, 0x19
        /*0042*/ 	.short	0x0010


	//----- nvinfo : EIATTR_PARAM_CBANK
	.align		4
        /*0044*/ 	.byte	0x04, 0x0a
        /*0046*/ 	.short	(.L_45 - .L_44)
	.align		4
.L_44:
        /*0048*/ 	.word	index@(.nv.constant0.kernel_uint2)
        /*004c*/ 	.short	0x0380
        /*004e*/ 	.short	0x0010


	//----- nvinfo : EIATTR_SW_WAR
	.align		4
.L_45:
        /*0050*/ 	.byte	0x04, 0x36
        /*0052*/ 	.short	(.L_47 - .L_46)
.L_46:
        /*0054*/ 	.word	0x00000008
.L_47:


//--------------------- .nv.info.kernel_float4    --------------------------
	.section	.nv.info.kernel_float4,"",@"SHT_CUDA_INFO"
	.sectionflags	@""
	.align	4


	//----- nvinfo : EIATTR_CUDA_API_VERSION
	.align		4
        /*0000*/ 	.byte	0x04, 0x37
        /*0002*/ 	.short	(.L_49 - .L_48)
.L_48:
        /*0004*/ 	.word	0x00000082


	//----- nvinfo : EIATTR_KPARAM_INFO
	.align		4
.L_49:
        /*0008*/ 	.byte	0x04, 0x17
        /*000a*/ 	.short	(.L_51 - .L_50)
.L_50:
        /*000c*/ 	.word	0x00000000
        /*0010*/ 	.short	0x0001
        /*0012*/ 	.short	0x0008
        /*0014*/ 	.byte	0x00, 0xf5, 0x21, 0x00


	//----- nvinfo : EIATTR_KPARAM_INFO
	.align		4
.L_51:
        /*0018*/ 	.byte	0x04, 0x17
        /*001a*/ 	.short	(.L_53 - .L_52)
.L_52:
        /*001c*/ 	.word	0x00000000
        /*0020*/ 	.short	0x0000
        /*0022*/ 	.short	0x0000
        /*0024*/ 	.byte	0x00, 0xf5, 0x21, 0x00


	//----- nvinfo : EIATTR_SPARSE_MMA_MASK
	.align		4
.L_53:
        /*0028*/ 	.byte	0x03, 0x50
        /*002a*/ 	.short	0x0000


	//----- nvinfo : EIATTR_MAXREG_COUNT
	.align		4
        /*002c*/ 	.byte	0x03, 0x1b
        /*002e*/ 	.short	0x00ff


	//----- nvinfo : EIATTR_MERCURY_ISA_VERSION
	.align		4
        /*0030*/ 	.byte	0x03, 0x5f
        /*0032*/ 	.short	0x0101


	//----- nvinfo : EIATTR_VRC_CTA_INIT_COUNT
	.align		4
        /*0034*/ 	.byte	0x02, 0x4a
	.zero		1
	.zero		1


	//----- nvinfo : EIATTR_EXIT_INSTR_OFFSETS
	.align		4
        /*0038*/ 	.byte	0x04, 0x1c
        /*003a*/ 	.short	(.L_55 - .L_54)


	//   ....[0]....
.L_54:
        /*003c*/ 	.word	0x00000060


	//----- nvinfo : EIATTR_CBANK_PARAM_SIZE
	.align		4
.L_55:
        /*0040*/ 	.byte	0x03, 0x19
        /*0042*/ 	.short	0x0010


	//----- nvinfo : EIATTR_PARAM_CBANK
	.align		4
        /*0044*/ 	.byte	0x04, 0x0a
        /*0046*/ 	.short	(.L_57 - .L_56)
	.align		4
.L_56:
        /*0048*/ 	.word	index@(.nv.constant0.kernel_float4)
        /*004c*/ 	.short	0x0380
        /*004e*/ 	.short	0x0010


	//----- nvinfo : EIATTR_SW_WAR
	.align		4
.L_57:
        /*0050*/ 	.byte	0x04, 0x36
        /*0052*/ 	.short	(.L_59 - .L_58)
.L_58:
        /*0054*/ 	.word	0x00000008
.L_59:


//--------------------- .nv.info.kernel_vadd      --------------------------
	.section	.nv.info.kernel_vadd,"",@"SHT_CUDA_INFO"
	.sectionflags	@""
	.align	4


	//----- nvinfo : EIATTR_CUDA_API_VERSION
	.align		4
        /*0000*/ 	.byte	0x04, 0x37
        /*0002*/ 	.short	(.L_61 - .L_60)
.L_60:
        /*0004*/ 	.word	0x00000082


	//----- nvinfo : EIATTR_KPARAM_INFO
	.align		4
.L_61:
        /*0008*/ 	.byte	0x04, 0x17
        /*000a*/ 	.short	(.L_63 - .L_62)
.L_62:
        /*000c*/ 	.word	0x00000000
        /*0010*/ 	.short	0x0002
        /*0012*/ 	.short	0x0010
        /*0014*/ 	.byte	0x00, 0xf5, 0x21, 0x00


	//----- nvinfo : EIATTR_KPARAM_INFO
	.align		4
.L_63:
        /*0018*/ 	.byte	0x04, 0x17
        /*001a*/ 	.short	(.L_65 - .L_64)
.L_64:
        /*001c*/ 	.word	0x00000000
        /*0020*/ 	.short	0x0001
        /*0022*/ 	.short	0x0008
        /*0024*/ 	.byte	0x00, 0xf5, 0x21, 0x00


	//----- nvinfo : EIATTR_KPARAM_INFO
	.align		4
.L_65:
        /*0028*/ 	.byte	0x04, 0x17
        /*002a*/ 	.short	(.L_67 - .L_66)
.L_66:
        /*002c*/ 	.word	0x00000000
        /*0030*/ 	.short	0x0000
        /*0032*/ 	.short	0x0000
        /*0034*/ 	.byte	0x00, 0xf5, 0x21, 0x00


	//----- nvinfo : EIATTR_SPARSE_MMA_MASK
	.align		4
.L_67:
        /*0038*/ 	.byte	0x03, 0x50
        /*003a*/ 	.short	0x0000


	//----- nvinfo : EIATTR_MAXREG_COUNT
	.align		4
        /*003c*/ 	.byte	0x03, 0x1b
        /*003e*/ 	.short	0x00ff


	//----- nvinfo : EIATTR_MERCURY_ISA_VERSION
	.align		4
        /*0040*/ 	.byte	0x03, 0x5f
        /*0042*/ 	.short	0x0101


	//----- nvinfo : EIATTR_VRC_CTA_INIT_COUNT
	.align		4
        /*0044*/ 	.byte	0x02, 0x4a
	.zero		1
	.zero		1


	//----- nvinfo : EIATTR_EXIT_INSTR_OFFSETS
	.align		4
        /*0048*/ 	.byte	0x04, 0x1c
        /*004a*/ 	.short	(.L_69 - .L_68)


	//   ....[0]....
.L_68:
        /*004c*/ 	.word	0x00000100


	//----- nvinfo : EIATTR_CBANK_PARAM_SIZE
	.align		4
.L_69:
        /*0050*/ 	.byte	0x03, 0x19
        /*0052*/ 	.short	0x0018


	//----- nvinfo : EIATTR_PARAM_CBANK
	.align		4
        /*0054*/ 	.byte	0x04, 0x0a
        /*0056*/ 	.short	(.L_71 - .L_70)
	.align		4
.L_70:
        /*0058*/ 	.word	index@(.nv.constant0.kernel_vadd)
        /*005c*/ 	.short	0x0380
        /*005e*/ 	.short	0x0018


	//----- nvinfo : EIATTR_SW_WAR
	.align		4
.L_71:
        /*0060*/ 	.byte	0x04, 0x36
        /*0062*/ 	.short	(.L_73 - .L_72)
.L_72:
        /*0064*/ 	.word	0x00000008
.L_73:


//--------------------- .nv.callgraph             --------------------------
	.section	.nv.callgraph,"",@"SHT_CUDA_CALLGRAPH"
	.align	4
	.sectionentsize	8
	.align		4
        /*0000*/ 	.word	0x00000000
	.align		4
        /*0004*/ 	.word	0xffffffff
	.align		4
        /*0008*/ 	.word	0x00000000
	.align		4
        /*000c*/ 	.word	0xfffffffe
	.align		4
        /*0010*/ 	.word	0x00000000
	.align		4
        /*0014*/ 	.word	0xfffffffd
	.align		4
        /*0018*/ 	.word	0x00000000
	.align		4
        /*001c*/ 	.word	0xfffffffc


//--------------------- .text.kernel_z            --------------------------
	.section	.text.kernel_z,"ax",@progbits
	.align	128
        .global         kernel_z
        .type           kernel_z,@function
        .size           kernel_z,(.L_x_4 - kernel_z)
        .other          kernel_z,@"STO_CUDA_ENTRY STV_DEFAULT"
kernel_z:
.text.kernel_z:
[----:B------:R-:W-:Y:S08]  /*0000*/  LDC R1, c[0x0][0x37c] ;  /* 0x0000df00ff017b82 */ /* 0x000ff00000000800 */
[----:B------:R-:W0:Y:S01]  /*0010*/  LDC.64 R2, c[0x0][0x380] ;  /* 0x0000e000ff027b82 */ /* 0x000e220000000a00 */
[----:B------:R-:W0:Y:S02]  /*0020*/  LDCU.64 UR4, c[0x0][0x358] ;  /* 0x00006b00ff0477ac */ /* 0x000e240008000a00 */
[----:B0-----:R-:W2:Y:S05]  /*0030*/  LDG.E.128 R8, desc[UR4][R2.64] ;  /* 0x0000000402087981 */ /* 0x001eaa000c1e1d00 */
[----:B------:R-:W2:Y:S02]  /*0040*/  LDC.64 R4, c[0x0][0x388] ;  /* 0x0000e200ff047b82 */ /* 0x000ea40000000a00 */
[----:B--2---:R-:W-:Y:S04]  /*0050*/  STG.E desc[UR4][R4.64], R8 ;  /* 0x0000000804007986 */ /* 0x004fe8000c101904 */
[----:B------:R-:W-:Y:S04]  /*0060*/  STG.E desc[UR4][R4.64+0x4], R9 ;  /* 0x0000040904007986 */ /* 0x000fe8000c101904 */
[----:B------:R-:W-:Y:S04]  /*0070*/  STG.E desc[UR4][R4.64+0x8], R10 ;  /* 0x0000080a04007986 */ /* 0x000fe8000c101904 */
[----:B------:R-:W-:Y:S01]  /*0080*/  STG.E desc[UR4][R4.64+0xc], R11 ;  /* 0x00000c0b04007986 */ /* 0x000fe2000c101904 */
[----:B------:R-:W-:Y:S05]  /*0090*/  EXIT ;  /* 0x000000000000794d */ /* 0x000fea0003800000 */
.L_x_0:
[----:B------:R-:W-:-:S00]  /*00a0*/  BRA `(.L_x_0) ;  /* 0xfffffffc00fc7947 */ /* 0x000fc0000383ffff */
[----:B------:R-:W-:-:S00]  /*00b0*/  NOP ;  /* 0x0000000000007918 */ /* 0x000fc00000000000 */
        /* <DEDUP_REMOVED lines=12> */
.L_x_4:


//--------------------- .text.kernel_uint2        --------------------------
	.section	.text.kernel_uint2,"ax",@progbits
	.align	128
        .global         kernel_uint2
        .type           kernel_uint2,@function
        .size           kernel_uint2,(.L_x_5 - kernel_uint2)
        .other          kernel_uint2,@"STO_CUDA_ENTRY STV_DEFAULT"
kernel_uint2:
.text.kernel_uint2:
[----:B------:R-:W-:Y:S08]  /*0000*/  LDC R1, c[0x0][0x37c] ;  /* 0x0000df00ff017b82 */ /* 0x000ff00000000800 */
[----:B------:R-:W0:Y:S01]  /*0010*/  LDC.64 R2, c[0x0][0x380] ;  /* 0x0000e000ff027b82 */ /* 0x000e220000000a00 */
[----:B------:R-:W0:Y:S02]  /*0020*/  LDCU.64 UR4, c[0x0][0x358] ;  /* 0x00006b00ff0477ac */ /* 0x000e240008000a00 */
[----:B0-----:R-:W2:Y:S05]  /*0030*/  LDG.E.64 R2, desc[UR4][R2.64] ;  /* 0x0000000402027981 */ /* 0x001eaa000c1e1b00 */
[----:B------:R-:W2:Y:S02]  /*0040*/  LDC.64 R4, c[0x0][0x388] ;  /* 0x0000e200ff047b82 */ /* 0x000ea40000000a00 */
[----:B--2---:R-:W-:Y:S01]  /*0050*/  STG.E.64 desc[UR4][R4.64], R2 ;  /* 0x0000000204007986 */ /* 0x004fe2000c101b04 */
[----:B------:R-:W-:Y:S05]  /*0060*/  EXIT ;  /* 0x000000000000794d */ /* 0x000fea0003800000 */
.L_x_1:
        /* <DEDUP_REMOVED lines=9> */
.L_x_5:


//--------------------- .text.kernel_float4       --------------------------
	.section	.text.kernel_float4,"ax",@progbits
	.align	128
        .global         kernel_float4
        .type           kernel_float4,@function
        .size           kernel_float4,(.L_x_6 - kernel_float4)
        .other          kernel_float4,@"STO_CUDA_ENTRY STV_DEFAULT"
kernel_float4:
.text.kernel_float4:
[----:B------:R-:W-:Y:S08]  /*0000*/  LDC R1, c[0x0][0x37c] ;  /* 0x0000df00ff017b82 */ /* 0x000ff00000000800 */
[----:B------:R-:W0:Y:S01]  /*0010*/  LDC.64 R2, c[0x0][0x380] ;  /* 0x0000e000ff027b82 */ /* 0x000e220000000a00 */
[----:B------:R-:W0:Y:S02]  /*0020*/  LDCU.64 UR4, c[0x0][0x358] ;  /* 0x00006b00ff0477ac */ /* 0x000e240008000a00 */
[----:B0-----:R-:W2:Y:S05]  /*0030*/  LDG.E.128 R8, desc[UR4][R2.64] ;  /* 0x0000000402087981 */ /* 0x001eaa000c1e1d00 */
[----:B------:R-:W2:Y:S02]  /*0040*/  LDC.64 R4, c[0x0][0x388] ;  /* 0x0000e200ff047b82 */ /* 0x000ea40000000a00 */
[----:B--2---:R-:W-:Y:S01]  /*0050*/  STG.E.128 desc[UR4][R4.64], R8 ;  /* 0x0000000804007986 */ /* 0x004fe2000c101d04 */
[----:B------:R-:W-:Y:S05]  /*0060*/  EXIT ;  /* 0x000000000000794d */ /* 0x000fea0003800000 */
.L_x_2:
        /* <DEDUP_REMOVED lines=9> */
.L_x_6:


//--------------------- .text.kernel_vadd         --------------------------
	.section	.text.kernel_vadd,"ax",@progbits
	.align	128
        .global         kernel_vadd
        .type           kernel_vadd,@function
        .size           kernel_vadd,(.L_x_7 - kernel_vadd)
        .other          kernel_vadd,@"STO_CUDA_ENTRY STV_DEFAULT"
kernel_vadd:
.text.kernel_vadd:
[----:B------:R-:W-:Y:S01]  /*0000*/  LDC R1, c[0x0][0x37c] ;  /* 0x0000df00ff017b82 */ /* 0x000fe20000000800 */
[----:B------:R-:W0:Y:S07]  /*0010*/  S2R R0, SR_TID.X ;  /* 0x0000000000007919 */ /* 0x000e2e0000002100 */
[----:B------:R-:W0:Y:S01]  /*0020*/  S2UR UR6, SR_CTAID.X ;  /* 0x00000000000679c3 */ /* 0x000e220000002500 */
[----:B------:R-:W1:Y:S07]  /*0030*/  LDCU.64 UR4, c[0x0][0x358] ;  /* 0x00006b00ff0477ac */ /* 0x000e6e0008000a00 */
[----:B------:R-:W0:Y:S08]  /*0040*/  LDC R9, c[0x0][0x360] ;  /* 0x0000d800ff097b82 */ /* 0x000e300000000800 */
[----:B------:R-:W2:Y:S08]  /*0050*/  LDC.64 R2, c[0x0][0x380] ;  /* 0x0000e000ff027b82 */ /* 0x000eb00000000a00 */
[----:B------:R-:W3:Y:S01]  /*0060*/  LDC.64 R4, c[0x0][0x388] ;  /* 0x0000e200ff047b82 */ /* 0x000ee20000000a00 */
[----:B0-----:R-:W-:-:S07]  /*0070*/  IMAD R9, R9, UR6, R0 ;  /* 0x0000000609097c24 */ /* 0x001fce000f8e0200 */
[----:B------:R-:W0:Y:S01]  /*0080*/  LDC.64 R6, c[0x0][0x390] ;  /* 0x0000e400ff067b82 */ /* 0x000e220000000a00 */
[----:B--2---:R-:W-:-:S06]  /*0090*/  IMAD.WIDE R2, R9, 0x4, R2 ;  /* 0x0000000409027825 */ /* 0x004fcc00078e0202 */
[----:B-1----:R-:W2:Y:S01]  /*00a0*/  LDG.E R2, desc[UR4][R2.64] ;  /* 0x0000000402027981 */ /* 0x002ea2000c1e1900 */
[----:B---3--:R-:W-:-:S06]  /*00b0*/  IMAD.WIDE R4, R9, 0x4, R4 ;  /* 0x0000000409047825 */ /* 0x008fcc00078e0204 */
[----:B------:R-:W2:Y:S01]  /*00c0*/  LDG.E R5, desc[UR4][R4.64] ;  /* 0x0000000404057981 */ /* 0x000ea2000c1e1900 */
[----:B0-----:R-:W-:-:S04]  /*00d0*/  IMAD.WIDE R6, R9, 0x4, R6 ;  /* 0x0000000409067825 */ /* 0x001fc800078e0206 */
[----:B--2---:R-:W-:-:S05]  /*00e0*/  FADD R9, R2, R5 ;  /* 0x0000000502097221 */ /* 0x004fca0000000000 */
[----:B------:R-:W-:Y:S01]  /*00f0*/  STG.E desc[UR4][R6.64], R9 ;  /* 0x0000000906007986 */ /* 0x000fe2000c101904 */
[----:B------:R-:W-:Y:S05]  /*0100*/  EXIT ;  /* 0x000000000000794d */ /* 0x000fea0003800000 */
.L_x_3:
        /* <DEDUP_REMOVED lines=15> */
.L_x_7:


//--------------------- .nv.shared.reserved.0     --------------------------
	.section	.nv.shared.reserved.0,"aw",@nobits
	.weak		__nv_reservedSMEM_offset_0_alias
	.size		__nv_reservedSMEM_offset_0_alias, 0, 64
	.other		__nv_reservedSMEM_offset_0_alias,@"STO_CUDA_RESERVED_SHARED STV_DEFAULT"
__nv_reservedSMEM_offset_0_alias:
	.zero		0
	.zero		64


//--------------------- .nv.constant0.kernel_z    --------------------------
	.section	.nv.constant0.kernel_z,"a",@progbits
	.sectionflags	@""
	.align	4
.nv.constant0.kernel_z:
	.zero		912


//--------------------- .nv.constant0.kernel_uint2 --------------------------
	.section	.nv.constant0.kernel_uint2,"a",@progbits
	.sectionflags	@""
	.align	4
.nv.constant0.kernel_uint2:
	.zero		912


//--------------------- .nv.constant0.kernel_float4 --------------------------
	.section	.nv.constant0.kernel_float4,"a",@progbits
	.sectionflags	@""
	.align	4
.nv.constant0.kernel_float4:
	.zero		912


//--------------------- .nv.constant0.kernel_vadd --------------------------
	.section	.nv.constant0.kernel_vadd,"a",@progbits
	.sectionflags	@""
	.align	4
.nv.constant0.kernel_vadd:
	.zero		920


//--------------------- SYMBOLS --------------------------

	.type		.nv.reservedSmem.offset0,@object
	.size		.nv.reservedSmem.offset0,0x4
